//
// Generated by NVIDIA NVVM Compiler
//
// Compiler Build ID: CL-36424714
// Cuda compilation tools, release 13.0, V13.0.88
// Based on NVVM 20.0.0
//

.version 9.0
.target sm_100
.address_size 64

	// .globl	_Z19Game_of_life_kernelPKiPiii
.extern .shared .align 16 .b8 s_tiled[];

.visible .entry _Z19Game_of_life_kernelPKiPiii(
	.param .u64 .ptr .align 1 _Z19Game_of_life_kernelPKiPiii_param_0,
	.param .u64 .ptr .align 1 _Z19Game_of_life_kernelPKiPiii_param_1,
	.param .u32 _Z19Game_of_life_kernelPKiPiii_param_2,
	.param .u32 _Z19Game_of_life_kernelPKiPiii_param_3
)
{
	.reg .pred 	%p<51>;
	.reg .b32 	%r<107>;
	.reg .b64 	%rd<17>;

	ld.param.u64 	%rd5, [_Z19Game_of_life_kernelPKiPiii_param_0];
	ld.param.u64 	%rd4, [_Z19Game_of_life_kernelPKiPiii_param_1];
	ld.param.u32 	%r40, [_Z19Game_of_life_kernelPKiPiii_param_2];
	ld.param.u32 	%r42, [_Z19Game_of_life_kernelPKiPiii_param_3];
	cvta.to.global.u64 	%rd1, %rd5;
	mov.u32 	%r1, %tid.x;
	mov.u32 	%r2, %tid.y;
	mov.u32 	%r43, %ctaid.x;
	mov.u32 	%r44, %ctaid.y;
	mov.u32 	%r3, %ntid.x;
	mad.lo.s32 	%r4, %r43, %r3, %r1;
	mov.u32 	%r5, %ntid.y;
	mul.lo.s32 	%r6, %r44, %r5;
	add.s32 	%r45, %r6, %r2;
	add.s32 	%r8, %r2, 1;
	add.s32 	%r9, %r3, 2;
	setp.lt.s32 	%p5, %r4, %r40;
	setp.lt.s32 	%p6, %r45, %r42;
	and.pred  	%p1, %p5, %p6;
	mad.lo.s32 	%r10, %r40, %r45, %r4;
	mul.wide.s32 	%rd6, %r10, 4;
	add.s64 	%rd2, %rd1, %rd6;
	mad.lo.s32 	%r11, %r9, %r2, %r9;
	add.s32 	%r46, %r11, %r1;
	shl.b32 	%r47, %r46, 2;
	mov.u32 	%r48, s_tiled;
	add.s32 	%r12, %r48, %r47;
	not.pred 	%p7, %p1;
	@%p7 bra 	$L__BB0_2;
	ld.global.u32 	%r50, [%rd2];
	st.shared.u32 	[%r12+4], %r50;
	bra.uni 	$L__BB0_3;
$L__BB0_2:
	mov.b32 	%r49, 0;
	st.shared.u32 	[%r12+4], %r49;
$L__BB0_3:
	setp.ne.s32 	%p8, %r2, 0;
	add.s32 	%r51, %r45, -1;
	mad.lo.s32 	%r52, %r40, %r51, %r4;
	mul.wide.s32 	%rd7, %r52, 4;
	add.s64 	%rd3, %rd1, %rd7;
	shl.b32 	%r53, %r1, 2;
	add.s32 	%r13, %r48, %r53;
	@%p8 bra 	$L__BB0_7;
	setp.ge.s32 	%p9, %r4, %r40;
	setp.eq.s32 	%p10, %r45, 0;
	mov.b32 	%r99, 0;
	or.pred  	%p11, %p10, %p9;
	@%p11 bra 	$L__BB0_6;
	ld.global.u32 	%r99, [%rd3];
$L__BB0_6:
	st.shared.u32 	[%r13+4], %r99;
$L__BB0_7:
	add.s32 	%r16, %r5, -1;
	setp.ne.s32 	%p12, %r2, %r16;
	add.s32 	%r56, %r2, 2;
	mul.lo.s32 	%r17, %r56, %r9;
	shl.b32 	%r57, %r17, 2;
	add.s32 	%r18, %r13, %r57;
	@%p12 bra 	$L__BB0_11;
	setp.ge.s32 	%p13, %r4, %r40;
	add.s32 	%r19, %r8, %r6;
	setp.ge.s32 	%p14, %r19, %r42;
	mov.b32 	%r100, 0;
	or.pred  	%p15, %p13, %p14;
	@%p15 bra 	$L__BB0_10;
	mad.lo.s32 	%r59, %r40, %r19, %r4;
	mul.wide.s32 	%rd8, %r59, 4;
	add.s64 	%rd9, %rd1, %rd8;
	ld.global.u32 	%r100, [%rd9];
$L__BB0_10:
	st.shared.u32 	[%r18+4], %r100;
$L__BB0_11:
	setp.ne.s32 	%p16, %r1, 0;
	@%p16 bra 	$L__BB0_15;
	setp.ge.s32 	%p17, %r45, %r42;
	setp.lt.s32 	%p18, %r4, 1;
	mov.b32 	%r101, 0;
	or.pred  	%p19, %p18, %p17;
	@%p19 bra 	$L__BB0_14;
	ld.global.u32 	%r101, [%rd2+-4];
$L__BB0_14:
	shl.b32 	%r61, %r11, 2;
	add.s32 	%r63, %r48, %r61;
	st.shared.u32 	[%r63], %r101;
$L__BB0_15:
	add.s32 	%r24, %r3, -1;
	setp.ne.s32 	%p20, %r1, %r24;
	@%p20 bra 	$L__BB0_19;
	setp.ge.s32 	%p21, %r45, %r42;
	add.s32 	%r65, %r4, 1;
	setp.ge.s32 	%p22, %r65, %r40;
	mov.b32 	%r102, 0;
	or.pred  	%p23, %p22, %p21;
	@%p23 bra 	$L__BB0_18;
	ld.global.u32 	%r102, [%rd2+4];
$L__BB0_18:
	st.shared.u32 	[%r12+8], %r102;
$L__BB0_19:
	or.b32  	%r66, %r1, %r2;
	setp.ne.s32 	%p24, %r66, 0;
	mul.lo.s32 	%r67, %r9, %r2;
	shl.b32 	%r68, %r67, 2;
	add.s32 	%r27, %r13, %r68;
	@%p24 bra 	$L__BB0_23;
	setp.lt.s32 	%p25, %r4, 1;
	setp.eq.s32 	%p26, %r45, 0;
	mov.b32 	%r103, 0;
	or.pred  	%p27, %p25, %p26;
	@%p27 bra 	$L__BB0_22;
	ld.global.u32 	%r103, [%rd3+-4];
$L__BB0_22:
	st.shared.u32 	[%r27], %r103;
$L__BB0_23:
	setp.ne.s32 	%p28, %r1, %r24;
	setp.ne.s32 	%p29, %r2, 0;
	or.pred  	%p30, %p29, %p28;
	@%p30 bra 	$L__BB0_27;
	add.s32 	%r71, %r4, 1;
	setp.ge.s32 	%p31, %r71, %r40;
	setp.eq.s32 	%p32, %r45, 0;
	mov.b32 	%r104, 0;
	or.pred  	%p33, %p31, %p32;
	@%p33 bra 	$L__BB0_26;
	ld.global.u32 	%r104, [%rd3+4];
$L__BB0_26:
	st.shared.u32 	[%r13+8], %r104;
$L__BB0_27:
	setp.ne.s32 	%p34, %r1, 0;
	setp.ne.s32 	%p35, %r2, %r16;
	or.pred  	%p36, %p34, %p35;
	@%p36 bra 	$L__BB0_31;
	setp.lt.s32 	%p37, %r4, 1;
	add.s32 	%r32, %r8, %r6;
	setp.ge.s32 	%p38, %r32, %r42;
	mov.b32 	%r105, 0;
	or.pred  	%p39, %p37, %p38;
	@%p39 bra 	$L__BB0_30;
	mad.lo.s32 	%r74, %r40, %r32, %r4;
	add.s32 	%r75, %r74, -1;
	mul.wide.s32 	%rd10, %r75, 4;
	add.s64 	%rd11, %rd1, %rd10;
	ld.global.u32 	%r105, [%rd11];
$L__BB0_30:
	add.s32 	%r78, %r48, %r57;
	st.shared.u32 	[%r78], %r105;
$L__BB0_31:
	setp.ne.s32 	%p40, %r1, %r24;
	setp.ne.s32 	%p41, %r2, %r16;
	or.pred  	%p42, %p40, %p41;
	@%p42 bra 	$L__BB0_35;
	add.s32 	%r35, %r4, 1;
	setp.ge.s32 	%p43, %r35, %r40;
	add.s32 	%r36, %r8, %r6;
	setp.ge.s32 	%p44, %r36, %r42;
	mov.b32 	%r106, 0;
	or.pred  	%p45, %p43, %p44;
	@%p45 bra 	$L__BB0_34;
	mad.lo.s32 	%r81, %r40, %r36, %r35;
	mul.wide.s32 	%rd12, %r81, 4;
	add.s64 	%rd13, %rd1, %rd12;
	ld.global.u32 	%r106, [%rd13];
$L__BB0_34:
	st.shared.u32 	[%r18+8], %r106;
$L__BB0_35:
	bar.sync 	0;
	@%p7 bra 	$L__BB0_41;
	ld.shared.u32 	%r83, [%r27];
	ld.shared.u32 	%r84, [%r27+4];
	add.s32 	%r85, %r84, %r83;
	ld.shared.u32 	%r86, [%r27+8];
	add.s32 	%r87, %r85, %r86;
	ld.shared.u32 	%r88, [%r12];
	add.s32 	%r89, %r87, %r88;
	ld.shared.u32 	%r90, [%r12+8];
	add.s32 	%r91, %r89, %r90;
	ld.shared.u32 	%r92, [%r18];
	add.s32 	%r93, %r91, %r92;
	ld.shared.u32 	%r94, [%r18+4];
	add.s32 	%r95, %r93, %r94;
	ld.shared.u32 	%r96, [%r18+8];
	add.s32 	%r39, %r95, %r96;
	ld.shared.u32 	%r82, [%r12+4];
	mov.pred 	%p50, 0;
	setp.eq.s32 	%p48, %r82, 0;
	@%p48 bra 	$L__BB0_39;
	setp.ne.s32 	%p49, %r82, 1;
	@%p49 bra 	$L__BB0_40;
	and.b32  	%r97, %r39, -2;
	setp.eq.s32 	%p50, %r97, 2;
	bra.uni 	$L__BB0_40;
$L__BB0_39:
	setp.eq.s32 	%p50, %r39, 3;
$L__BB0_40:
	selp.u32 	%r98, 1, 0, %p50;
	cvta.to.global.u64 	%rd14, %rd4;
	add.s64 	%rd16, %rd14, %rd6;
	st.global.u32 	[%rd16], %r98;
$L__BB0_41:
	ret;

}


// ===== COMPILED SASS (sm_100) =====

	.target	sm_100

	.elftype	@"ET_EXEC"


//--------------------- .note.nv.tkinfo           --------------------------
	.section	.note.nv.tkinfo,"",@"SHT_NOTE"
	.sectionflags	@"SHF_NOTE_NV_TKINFO"
	.tkinfo
        /*0018*/ 	.word	0x00000002
        /*0030*/ 	.string	""
        /*0030*/ 	.string	"ptxas"
        /*0030*/ 	.string	"Cuda compilation tools, release 13.0, V13.0.88"
        /*0030*/ 	.string	"Build cuda_13.0.r13.0/compiler.36424714_0"
        /*0030*/ 	.string	"-arch sm_100 -m 64 "



//--------------------- .note.nv.cuinfo           --------------------------
	.section	.note.nv.cuinfo,"",@"SHT_NOTE"
	.sectionflags	@"SHF_NOTE_NV_CUINFO"
        /*0018*/ 	.short	0x0002
        /*001a*/ 	.short	0x0064
        /*001c*/ 	.short	0x0082
	.zero		2


//--------------------- .nv.info                  --------------------------
	.section	.nv.info,"",@"SHT_CUDA_INFO"
	.align	4


	//----- nvinfo : EIATTR_REGCOUNT
	.align		4
        /*0000*/ 	.byte	0x04, 0x2f
        /*0002*/ 	.short	(.L_1 - .L_0)
	.align		4
.L_0:
        /*0004*/ 	.word	index@(_Z19Game_of_life_kernelPKiPiii)
        /*0008*/ 	.word	0x0000001a


	//----- nvinfo : EIATTR_FRAME_SIZE
	.align		4
.L_1:
        /*000c*/ 	.byte	0x04, 0x11
        /*000e*/ 	.short	(.L_3 - .L_2)
	.align		4
.L_2:
        /*0010*/ 	.word	index@(_Z19Game_of_life_kernelPKiPiii)
        /*0014*/ 	.word	0x00000000


	//----- nvinfo : EIATTR_MIN_STACK_SIZE
	.align		4
.L_3:
        /*0018*/ 	.byte	0x04, 0x12
        /*001a*/ 	.short	(.L_5 - .L_4)
	.align		4
.L_4:
        /*001c*/ 	.word	index@(_Z19Game_of_life_kernelPKiPiii)
        /*0020*/ 	.word	0x00000000
.L_5:


//--------------------- .nv.compat                --------------------------
	.section	.nv.compat,"",@"SHT_CUDA_COMPAT_INFO"
	.align	4
        /*0000*/ 	.byte	0x02, 0x09, 0x00, 0x00, 0x02, 0x02, 0x01, 0x00, 0x02, 0x05, 0x05, 0x00, 0x03, 0x07, 0x01, 0x01
        /*0010*/ 	.byte	0x02, 0x03, 0x00, 0x00, 0x02, 0x06, 0x01, 0x00, 0x04, 0x0b, 0x08, 0x00, 0x09, 0x00, 0x00, 0x00
        /*0020*/ 	.byte	0x00, 0x00, 0x00, 0x00


//--------------------- .nv.info._Z19Game_of_life_kernelPKiPiii --------------------------
	.section	.nv.info._Z19Game_of_life_kernelPKiPiii,"",@"SHT_CUDA_INFO"
	.sectionflags	@""
	.align	4


	//----- nvinfo : EIATTR_CUDA_API_VERSION
	.align		4
        /*0000*/ 	.byte	0x04, 0x37
        /*0002*/ 	.short	(.L_7 - .L_6)
.L_6:
        /*0004*/ 	.word	0x00000082


	//----- nvinfo : EIATTR_KPARAM_INFO
	.align		4
.L_7:
        /*0008*/ 	.byte	0x04, 0x17
        /*000a*/ 	.short	(.L_9 - .L_8)
.L_8:
        /*000c*/ 	.word	0x00000000
        /*0010*/ 	.short	0x0003
        /*0012*/ 	.short	0x0014
        /*0014*/ 	.byte	0x00, 0xf0, 0x11, 0x00


	//----- nvinfo : EIATTR_KPARAM_INFO
	.align		4
.L_9:
        /*0018*/ 	.byte	0x04, 0x17
        /*001a*/ 	.short	(.L_11 - .L_10)
.L_10:
        /*001c*/ 	.word	0x00000000
        /*0020*/ 	.short	0x0002
        /*0022*/ 	.short	0x0010
        /*0024*/ 	.byte	0x00, 0xf0, 0x11, 0x00


	//----- nvinfo : EIATTR_KPARAM_INFO
	.align		4
.L_11:
        /*0028*/ 	.byte	0x04, 0x17
        /*002a*/ 	.short	(.L_13 - .L_12)
.L_12:
        /*002c*/ 	.word	0x00000000
        /*0030*/ 	.short	0x0001
        /*0032*/ 	.short	0x0008
        /*0034*/ 	.byte	0x00, 0xf5, 0x21, 0x00


	//----- nvinfo : EIATTR_KPARAM_INFO
	.align		4
.L_13:
        /*0038*/ 	.byte	0x04, 0x17
        /*003a*/ 	.short	(.L_15 - .L_14)
.L_14:
        /*003c*/ 	.word	0x00000000
        /*0040*/ 	.short	0x0000
        /*0042*/ 	.short	0x0000
        /*0044*/ 	.byte	0x00, 0xf5, 0x21, 0x00


	//----- nvinfo : EIATTR_SPARSE_MMA_MASK
	.align		4
.L_15:
        /*0048*/ 	.byte	0x03, 0x50
        /*004a*/ 	.short	0x0000


	//----- nvinfo : EIATTR_MAXREG_COUNT
	.align		4
        /*004c*/ 	.byte	0x03, 0x1b
        /*004e*/ 	.short	0x00ff


	//----- nvinfo : EIATTR_NUM_BARRIERS
	.align		4
        /*0050*/ 	.byte	0x02, 0x4c
        /*0052*/ 	.byte	0x01
	.zero		1


	//----- nvinfo : EIATTR_MERCURY_ISA_VERSION
	.align		4
        /*0054*/ 	.byte	0x03, 0x5f
        /*0056*/ 	.short	0x0101


	//----- nvinfo : EIATTR_VRC_CTA_INIT_COUNT
	.align		4
        /*0058*/ 	.byte	0x02, 0x4a
	.zero		1
	.zero		1


	//----- nvinfo : EIATTR_EXIT_INSTR_OFFSETS
	.align		4
        /*005c*/ 	.byte	0x04, 0x1c
        /*005e*/ 	.short	(.L_17 - .L_16)


	//   ....[0]....
.L_16:
        /*0060*/ 	.word	0x00000970


	//   ....[1]....
        /*0064*/ 	.word	0x00000b40


	//----- nvinfo : EIATTR_CRS_STACK_SIZE
	.align		4
.L_17:
        /*0068*/ 	.byte	0x04, 0x1e
        /*006a*/ 	.short	(.L_19 - .L_18)
.L_18:
        /*006c*/ 	.word	0x00000000


	//----- nvinfo : EIATTR_CBANK_PARAM_SIZE
	.align		4
.L_19:
        /*0070*/ 	.byte	0x03, 0x19
        /*0072*/ 	.short	0x0018


	//----- nvinfo : EIATTR_PARAM_CBANK
	.align		4
        /*0074*/ 	.byte	0x04, 0x0a
        /*0076*/ 	.short	(.L_21 - .L_20)
	.align		4
.L_20:
        /*0078*/ 	.word	index@(.nv.constant0._Z19Game_of_life_kernelPKiPiii)
        /*007c*/ 	.short	0x0380
        /*007e*/ 	.short	0x0018


	//----- nvinfo : EIATTR_SW_WAR
	.align		4
.L_21:
        /*0080*/ 	.byte	0x04, 0x36
        /*0082*/ 	.short	(.L_23 - .L_22)
.L_22:
        /*0084*/ 	.word	0x00000008
.L_23:


//--------------------- .nv.callgraph             --------------------------
	.section	.nv.callgraph,"",@"SHT_CUDA_CALLGRAPH"
	.align	4
	.sectionentsize	8
	.align		4
        /*0000*/ 	.word	0x00000000
	.align		4
        /*0004*/ 	.word	0xffffffff
	.align		4
        /*0008*/ 	.word	0x00000000
	.align		4
        /*000c*/ 	.word	0xfffffffe
	.align		4
        /*0010*/ 	.word	0x00000000
	.align		4
        /*0014*/ 	.word	0xfffffffd
	.align		4
        /*0018*/ 	.word	0x00000000
	.align		4
        /*001c*/ 	.word	0xfffffffc


//--------------------- .text._Z19Game_of_life_kernelPKiPiii --------------------------
	.section	.text._Z19Game_of_life_kernelPKiPiii,"ax",@progbits
	.align	128
        .global         _Z19Game_of_life_kernelPKiPiii
        .type           _Z19Game_of_life_kernelPKiPiii,@function
        .size           _Z19Game_of_life_kernelPKiPiii,(.L_x_36 - _Z19Game_of_life_kernelPKiPiii)
        .other          _Z19Game_of_life_kernelPKiPiii,@"STO_CUDA_ENTRY STV_DEFAULT"
_Z19Game_of_life_kernelPKiPiii:
.text._Z19Game_of_life_kernelPKiPiii:
[----:B------:R-:W-:Y:S01]  /*0000*/  LDC R1, c[0x0][0x37c] ;  /* 0x0000df00ff017b82 */ /* 0x000fe20000000800 */
[----:B------:R-:W0:Y:S07]  /*0010*/  S2R R15, SR_TID.Y ;  /* 0x00000000000f7919 */ /* 0x000e2e0000002200 */
[----:B------:R-:W1:Y:S01]  /*0020*/  S2UR UR4, SR_CTAID.Y ;  /* 0x00000000000479c3 */ /* 0x000e620000002600 */
[----:B------:R-:W2:Y:S01]  /*0030*/  LDCU.64 UR10, c[0x0][0x390] ;  /* 0x00007200ff0a77ac */ /* 0x000ea20008000a00 */
[----:B------:R-:W3:Y:S01]  /*0040*/  S2R R12, SR_TID.X ;  /* 0x00000000000c7919 */ /* 0x000ee20000002100 */
[----:B------:R-:W4:Y:S05]  /*0050*/  LDCU.64 UR8, c[0x0][0x358] ;  /* 0x00006b00ff0877ac */ /* 0x000f2a0008000a00 */
[----:B------:R-:W3:Y:S01]  /*0060*/  LDC R17, c[0x0][0x360] ;  /* 0x0000d800ff117b82 */ /* 0x000ee20000000800 */
[----:B------:R-:W1:Y:S07]  /*0070*/  LDCU UR7, c[0x0][0x364] ;  /* 0x00006c80ff0777ac */ /* 0x000e6e0008000800 */
[----:B------:R-:W3:Y:S08]  /*0080*/  S2UR UR5, SR_CTAID.X ;  /* 0x00000000000579c3 */ /* 0x000ef00000002500 */
[----:B------:R-:W5:Y:S01]  /*0090*/  LDC.64 R6, c[0x0][0x380] ;  /* 0x0000e000ff067b82 */ /* 0x000f620000000a00 */
[----:B-1----:R-:W-:-:S06]  /*00a0*/  UIMAD UR4, UR4, UR7, URZ ;  /* 0x00000007040472a4 */ /* 0x002fcc000f8e02ff */
[----:B0-----:R-:W-:-:S05]  /*00b0*/  VIADD R13, R15, UR4 ;  /* 0x000000040f0d7c36 */ /* 0x001fca0008000000 */
[----:B--2---:R-:W-:Y:S01]  /*00c0*/  ISETP.GE.AND P0, PT, R13, UR11, PT ;  /* 0x0000000b0d007c0c */ /* 0x004fe2000bf06270 */
[----:B---3--:R-:W-:-:S04]  /*00d0*/  IMAD R10, R17, UR5, R12 ;  /* 0x00000005110a7c24 */ /* 0x008fc8000f8e020c */
[----:B------:R-:W-:Y:S01]  /*00e0*/  IMAD R11, R13, UR10, R10 ;  /* 0x0000000a0d0b7c24 */ /* 0x000fe2000f8e020a */
[----:B------:R-:W-:-:S03]  /*00f0*/  ISETP.LT.AND P0, PT, R10, UR10, !P0 ;  /* 0x0000000a0a007c0c */ /* 0x000fc6000c701270 */
[----:B-----5:R-:W-:-:S10]  /*0100*/  IMAD.WIDE R4, R11, 0x4, R6 ;  /* 0x000000040b047825 */ /* 0x020fd400078e0206 */
[----:B----4-:R-:W2:Y:S01]  /*0110*/  @P0 LDG.E R9, desc[UR8][R4.64] ;  /* 0x0000000804090981 */ /* 0x010ea2000c1e1900 */
[----:B------:R-:W0:Y:S01]  /*0120*/  S2UR UR6, SR_CgaCtaId ;  /* 0x00000000000679c3 */ /* 0x000e220000008800 */
[----:B------:R-:W-:Y:S01]  /*0130*/  VIADD R16, R17, 0x2 ;  /* 0x0000000211107836 */ /* 0x000fe20000000000 */
[----:B------:R-:W-:Y:S01]  /*0140*/  UMOV UR5, 0x400 ;  /* 0x0000040000057882 */ /* 0x000fe20000000000 */
[----:B------:R-:W-:Y:S01]  /*0150*/  ISETP.NE.AND P1, PT, R15, RZ, PT ;  /* 0x000000ff0f00720c */ /* 0x000fe20003f25270 */
[----:B------:R-:W-:Y:S01]  /*0160*/  VIADD R3, R13, 0xffffffff ;  /* 0xffffffff0d037836 */ /* 0x000fe20000000000 */
[----:B------:R-:W-:Y:S01]  /*0170*/  BSSY.RECONVERGENT B0, `(.L_x_0) ;  /* 0x0000014000007945 */ /* 0x000fe20003800200 */
[----:B------:R-:W-:Y:S02]  /*0180*/  IMAD R19, R16, R15, R16 ;  /* 0x0000000f10137224 */ /* 0x000fe400078e0210 */
[----:B------:R-:W-:Y:S02]  /*0190*/  IMAD R3, R3, UR10, R10 ;  /* 0x0000000a03037c24 */ /* 0x000fe4000f8e020a */
[----:B------:R-:W-:-:S02]  /*01a0*/  IMAD.IADD R0, R19, 0x1, R12 ;  /* 0x0000000113007824 */ /* 0x000fc400078e020c */
[----:B------:R-:W-:Y:S02]  /*01b0*/  VIADD R14, R15, 0x1 ;  /* 0x000000010f0e7836 */ /* 0x000fe40000000000 */
[----:B------:R-:W-:Y:S01]  /*01c0*/  IMAD.WIDE R2, R3, 0x4, R6 ;  /* 0x0000000403027825 */ /* 0x000fe200078e0206 */
[----:B0-----:R-:W-:-:S06]  /*01d0*/  ULEA UR5, UR6, UR5, 0x18 ;  /* 0x0000000506057291 */ /* 0x001fcc000f8ec0ff */
[----:B------:R-:W-:Y:S02]  /*01e0*/  LEA R0, R0, UR5, 0x2 ;  /* 0x0000000500007c11 */ /* 0x000fe4000f8e10ff */
[----:B------:R-:W-:-:S03]  /*01f0*/  LEA R20, R12, UR5, 0x2 ;  /* 0x000000050c147c11 */ /* 0x000fc6000f8e10ff */
[----:B--2---:R0:W-:Y:S04]  /*0200*/  @P0 STS [R0+0x4], R9 ;  /* 0x0000040900000388 */ /* 0x0041e80000000800 */
[----:B------:R0:W-:Y:S01]  /*0210*/  @!P0 STS [R0+0x4], RZ ;  /* 0x000004ff00008388 */ /* 0x0001e20000000800 */
[----:B------:R-:W-:Y:S05]  /*0220*/  @P1 BRA `(.L_x_1) ;  /* 0x0000000000201947 */ /* 0x000fea0003800000 */
[----:B------:R-:W-:Y:S01]  /*0230*/  ISETP.GE.AND P1, PT, R10, UR10, PT ;  /* 0x0000000a0a007c0c */ /* 0x000fe2000bf26270 */
[----:B------:R-:W-:Y:S01]  /*0240*/  BSSY.RECONVERGENT B1, `(.L_x_2) ;  /* 0x0000005000017945 */ /* 0x000fe20003800200 */
[----:B0-----:R-:W-:Y:S02]  /*0250*/  IMAD.MOV.U32 R9, RZ, RZ, RZ ;  /* 0x000000ffff097224 */ /* 0x001fe400078e00ff */
[----:B------:R-:W-:-:S13]  /*0260*/  ISETP.EQ.OR P1, PT, R13, RZ, P1 ;  /* 0x000000ff0d00720c */ /* 0x000fda0000f22670 */
[----:B------:R-:W-:Y:S05]  /*0270*/  @P1 BRA `(.L_x_3) ;  /* 0x0000000000041947 */ /* 0x000fea0003800000 */
[----:B------:R0:W5:Y:S02]  /*0280*/  LDG.E R9, desc[UR8][R2.64] ;  /* 0x0000000802097981 */ /* 0x000164000c1e1900 */
.L_x_3:
[----:B------:R-:W-:Y:S05]  /*0290*/  BSYNC.RECONVERGENT B1 ;  /* 0x0000000000017941 */ /* 0x000fea0003800200 */
.L_x_2:
[----:B-----5:R1:W-:Y:S02]  /*02a0*/  STS [R20+0x4], R9 ;  /* 0x0000040914007388 */ /* 0x0203e40000000800 */
.L_x_1:
[----:B------:R-:W-:Y:S05]  /*02b0*/  BSYNC.RECONVERGENT B0 ;  /* 0x0000000000007941 */ /* 0x000fea0003800200 */
.L_x_0:
[----:B------:R-:W-:Y:S01]  /*02c0*/  UIADD3 UR6, UPT, UPT, UR7, -0x1, URZ ;  /* 0xffffffff07067890 */ /* 0x000fe2000fffe0ff */
[C---:B------:R-:W-:Y:S01]  /*02d0*/  VIADD R21, R15.reuse, 0x2 ;  /* 0x000000020f157836 */ /* 0x040fe20000000000 */
[----:B------:R-:W-:Y:S03]  /*02e0*/  BSSY.RECONVERGENT B0, `(.L_x_4) ;  /* 0x0000010000007945 */ /* 0x000fe60003800200 */
[----:B------:R-:W-:Y:S01]  /*02f0*/  IMAD R21, R16, R21, RZ ;  /* 0x0000001510157224 */ /* 0x000fe200078e02ff */
[----:B------:R-:W-:-:S03]  /*0300*/  ISETP.NE.AND P1, PT, R15, UR6, PT ;  /* 0x000000060f007c0c */ /* 0x000fc6000bf25270 */
[----:B------:R-:W-:-:S10]  /*0310*/  IMAD R18, R21, 0x4, R20 ;  /* 0x0000000415127824 */ /* 0x000fd400078e0214 */
[----:B------:R-:W-:Y:S05]  /*0320*/  @P1 BRA `(.L_x_5) ;  /* 0x00000000002c1947 */ /* 0x000fea0003800000 */
[----:B01----:R-:W-:Y:S01]  /*0330*/  VIADD R9, R14, UR4 ;  /* 0x000000040e097c36 */ /* 0x003fe20008000000 */
[----:B------:R-:W-:Y:S01]  /*0340*/  BSSY.RECONVERGENT B1, `(.L_x_6) ;  /* 0x0000008000017945 */ /* 0x000fe20003800200 */
[----:B------:R-:W-:-:S03]  /*0350*/  IMAD.MOV.U32 R23, RZ, RZ, RZ ;  /* 0x000000ffff177224 */ /* 0x000fc600078e00ff */
[----:B------:R-:W-:-:S04]  /*0360*/  ISETP.GE.AND P2, PT, R9, UR11, PT ;  /* 0x0000000b09007c0c */ /* 0x000fc8000bf46270 */
[----:B------:R-:W-:-:S13]  /*0370*/  ISETP.GE.OR P2, PT, R10, UR10, P2 ;  /* 0x0000000a0a007c0c */ /* 0x000fda0009746670 */
[----:B------:R-:W-:Y:S05]  /*0380*/  @P2 BRA `(.L_x_7) ;  /* 0x00000000000c2947 */ /* 0x000fea0003800000 */
[----:B------:R-:W-:-:S04]  /*0390*/  IMAD R9, R9, UR10, R10 ;  /* 0x0000000a09097c24 */ /* 0x000fc8000f8e020a */
[----:B------:R-:W-:-:S05]  /*03a0*/  IMAD.WIDE R8, R9, 0x4, R6 ;  /* 0x0000000409087825 */ /* 0x000fca00078e0206 */
[----:B------:R0:W5:Y:S02]  /*03b0*/  LDG.E R23, desc[UR8][R8.64] ;  /* 0x0000000808177981 */ /* 0x000164000c1e1900 */
.L_x_7:
[----:B------:R-:W-:Y:S05]  /*03c0*/  BSYNC.RECONVERGENT B1 ;  /* 0x0000000000017941 */ /* 0x000fea0003800200 */
.L_x_6:
[----:B-----5:R2:W-:Y:S02]  /*03d0*/  STS [R18+0x4], R23 ;  /* 0x0000041712007388 */ /* 0x0205e40000000800 */
.L_x_5:
[----:B------:R-:W-:Y:S05]  /*03e0*/  BSYNC.RECONVERGENT B0 ;  /* 0x0000000000007941 */ /* 0x000fea0003800200 */
.L_x_4:
[----:B------:R-:W-:Y:S01]  /*03f0*/  ISETP.NE.AND P2, PT, R12, RZ, PT ;  /* 0x000000ff0c00720c */ /* 0x000fe20003f45270 */
[----:B------:R-:W-:-:S12]  /*0400*/  BSSY.RECONVERGENT B0, `(.L_x_8) ;  /* 0x000000b000007945 */ /* 0x000fd80003800200 */
[----:B------:R-:W-:Y:S05]  /*0410*/  @P2 BRA `(.L_x_9) ;  /* 0x0000000000242947 */ /* 0x000fea0003800000 */
[----:B------:R-:W-:Y:S01]  /*0420*/  ISETP.GE.AND P2, PT, R13, UR11, PT ;  /* 0x0000000b0d007c0c */ /* 0x000fe2000bf46270 */
[----:B------:R-:W-:Y:S01]  /*0430*/  BSSY.RECONVERGENT B1, `(.L_x_10) ;  /* 0x0000006000017945 */ /* 0x000fe20003800200 */
[----:B------:R-:W-:Y:S01]  /*0440*/  LEA R19, R19, UR5, 0x2 ;  /* 0x0000000513137c11 */ /* 0x000fe2000f8e10ff */
[----:B0-----:R-:W-:Y:S01]  /*0450*/  IMAD.MOV.U32 R8, RZ, RZ, RZ ;  /* 0x000000ffff087224 */ /* 0x001fe200078e00ff */
[----:B------:R-:W-:-:S13]  /*0460*/  ISETP.LT.OR P2, PT, R10, 0x1, P2 ;  /* 0x000000010a00780c */ /* 0x000fda0001741670 */
[----:B------:R-:W-:Y:S05]  /*0470*/  @P2 BRA `(.L_x_11) ;  /* 0x0000000000042947 */ /* 0x000fea0003800000 */
[----:B------:R0:W5:Y:S02]  /*0480*/  LDG.E R8, desc[UR8][R4.64+-0x4] ;  /* 0xfffffc0804087981 */ /* 0x000164000c1e1900 */
.L_x_11:
[----:B------:R-:W-:Y:S05]  /*0490*/  BSYNC.RECONVERGENT B1 ;  /* 0x0000000000017941 */ /* 0x000fea0003800200 */
.L_x_10:
[----:B-----5:R3:W-:Y:S02]  /*04a0*/  STS [R19], R8 ;  /* 0x0000000813007388 */ /* 0x0207e40000000800 */
.L_x_9:
[----:B------:R-:W-:Y:S05]  /*04b0*/  BSYNC.RECONVERGENT B0 ;  /* 0x0000000000007941 */ /* 0x000fea0003800200 */
.L_x_8:
[----:B------:R-:W-:Y:S01]  /*04c0*/  VIADD R17, R17, 0xffffffff ;  /* 0xffffffff11117836 */ /* 0x000fe20000000000 */
[----:B------:R-:W-:Y:S04]  /*04d0*/  BSSY.RECONVERGENT B0, `(.L_x_12) ;  /* 0x000000c000007945 */ /* 0x000fe80003800200 */
[----:B------:R-:W-:-:S13]  /*04e0*/  ISETP.NE.AND P2, PT, R12, R17, PT ;  /* 0x000000110c00720c */ /* 0x000fda0003f45270 */
[----:B------:R-:W-:Y:S05]  /*04f0*/  @P2 BRA `(.L_x_13) ;  /* 0x0000000000242947 */ /* 0x000fea0003800000 */
[----:B0--3--:R-:W-:Y:S01]  /*0500*/  VIADD R8, R10, 0x1 ;  /* 0x000000010a087836 */ /* 0x009fe20000000000 */
[----:B------:R-:W-:Y:S01]  /*0510*/  ISETP.GE.AND P3, PT, R13, UR11, PT ;  /* 0x0000000b0d007c0c */ /* 0x000fe2000bf66270 */
[----:B------:R-:W-:Y:S01]  /*0520*/  BSSY.RECONVERGENT B1, `(.L_x_14) ;  /* 0x0000005000017945 */ /* 0x000fe20003800200 */
[----:B-1----:R-:W-:Y:S02]  /*0530*/  IMAD.MOV.U32 R9, RZ, RZ, RZ ;  /* 0x000000ffff097224 */ /* 0x002fe400078e00ff */
[----:B------:R-:W-:-:S13]  /*0540*/  ISETP.GE.OR P3, PT, R8, UR10, P3 ;  /* 0x0000000a08007c0c */ /* 0x000fda0009f66670 */
[----:B------:R-:W-:Y:S05]  /*0550*/  @P3 BRA `(.L_x_15) ;  /* 0x0000000000043947 */ /* 0x000fea0003800000 */
[----:B------:R0:W5:Y:S02]  /*0560*/  LDG.E R9, desc[UR8][R4.64+0x4] ;  /* 0x0000040804097981 */ /* 0x000164000c1e1900 */
.L_x_15:
[----:B------:R-:W-:Y:S05]  /*0570*/  BSYNC.RECONVERGENT B1 ;  /* 0x0000000000017941 */ /* 0x000fea0003800200 */
.L_x_14:
[----:B-----5:R4:W-:Y:S02]  /*0580*/  STS [R0+0x8], R9 ;  /* 0x0000080900007388 */ /* 0x0209e40000000800 */
.L_x_13:
[----:B------:R-:W-:Y:S05]  /*0590*/  BSYNC.RECONVERGENT B0 ;  /* 0x0000000000007941 */ /* 0x000fea0003800200 */
.L_x_12:
[-C--:B------:R-:W-:Y:S01]  /*05a0*/  LOP3.LUT P3, RZ, R12, R15.reuse, RZ, 0xfc, !PT ;  /* 0x0000000f0cff7212 */ /* 0x080fe2000786fcff */
[----:B0-----:R-:W-:Y:S01]  /*05b0*/  IMAD R5, R16, R15, RZ ;  /* 0x0000000f10057224 */ /* 0x001fe200078e02ff */
[----:B------:R-:W-:Y:S03]  /*05c0*/  BSSY.RECONVERGENT B0, `(.L_x_16) ;  /* 0x000000b000007945 */ /* 0x000fe60003800200 */
[----:B------:R-:W-:-:S08]  /*05d0*/  IMAD R4, R5, 0x4, R20 ;  /* 0x0000000405047824 */ /* 0x000fd000078e0214 */
[----:B------:R-:W-:Y:S05]  /*05e0*/  @P3 BRA `(.L_x_17) ;  /* 0x0000000000203947 */ /* 0x000fea0003800000 */
[----:B------:R-:W-:Y:S01]  /*05f0*/  ISETP.NE.AND P3, PT, R13, RZ, PT ;  /* 0x000000ff0d00720c */ /* 0x000fe20003f65270 */
[----:B------:R-:W-:Y:S01]  /*0600*/  BSSY.RECONVERGENT B1, `(.L_x_18) ;  /* 0x0000005000017945 */ /* 0x000fe20003800200 */
[----:B------:R-:W-:Y:S02]  /*0610*/  IMAD.MOV.U32 R5, RZ, RZ, RZ ;  /* 0x000000ffff057224 */ /* 0x000fe400078e00ff */
[----:B------:R-:W-:-:S13]  /*0620*/  ISETP.LT.OR P3, PT, R10, 0x1, !P3 ;  /* 0x000000010a00780c */ /* 0x000fda0005f61670 */
[----:B------:R-:W-:Y:S05]  /*0630*/  @P3 BRA `(.L_x_19) ;  /* 0x0000000000043947 */ /* 0x000fea0003800000 */
[----:B------:R0:W5:Y:S02]  /*0640*/  LDG.E R5, desc[UR8][R2.64+-0x4] ;  /* 0xfffffc0802057981 */ /* 0x000164000c1e1900 */
.L_x_19:
[----:B------:R-:W-:Y:S05]  /*0650*/  BSYNC.RECONVERGENT B1 ;  /* 0x0000000000017941 */ /* 0x000fea0003800200 */
.L_x_18:
[----:B-----5:R0:W-:Y:S02]  /*0660*/  STS [R4], R5 ;  /* 0x0000000504007388 */ /* 0x0201e40000000800 */
.L_x_17:
[----:B------:R-:W-:Y:S05]  /*0670*/  BSYNC.RECONVERGENT B0 ;  /* 0x0000000000007941 */ /* 0x000fea0003800200 */
.L_x_16:
[----:B------:R-:W-:Y:S01]  /*0680*/  ISETP.NE.OR P2, PT, R15, RZ, P2 ;  /* 0x000000ff0f00720c */ /* 0x000fe20001745670 */
[----:B------:R-:W-:-:S12]  /*0690*/  BSSY.RECONVERGENT B0, `(.L_x_20) ;  /* 0x000000b000007945 */ /* 0x000fd80003800200 */
[----:B------:R-:W-:Y:S05]  /*06a0*/  @P2 BRA `(.L_x_21) ;  /* 0x0000000000242947 */ /* 0x000fea0003800000 */
[----:B0-----:R-:W-:Y:S01]  /*06b0*/  VIADD R5, R10, 0x1 ;  /* 0x000000010a057836 */ /* 0x001fe20000000000 */
[----:B------:R-:W-:Y:S01]  /*06c0*/  ISETP.NE.AND P2, PT, R13, RZ, PT ;  /* 0x000000ff0d00720c */ /* 0x000fe20003f45270 */
[----:B------:R-:W-:Y:S03]  /*06d0*/  BSSY.RECONVERGENT B1, `(.L_x_22) ;  /* 0x0000005000017945 */ /* 0x000fe60003800200 */
[----:B------:R-:W-:Y:S01]  /*06e0*/  ISETP.GE.OR P2, PT, R5, UR10, !P2 ;  /* 0x0000000a05007c0c */ /* 0x000fe2000d746670 */
[----:B------:R-:W-:-:S12]  /*06f0*/  IMAD.MOV.U32 R5, RZ, RZ, RZ ;  /* 0x000000ffff057224 */ /* 0x000fd800078e00ff */
[----:B------:R-:W-:Y:S05]  /*0700*/  @P2 BRA `(.L_x_23) ;  /* 0x0000000000042947 */ /* 0x000fea0003800000 */
[----:B------:R0:W5:Y:S02]  /*0710*/  LDG.E R5, desc[UR8][R2.64+0x4] ;  /* 0x0000040802057981 */ /* 0x000164000c1e1900 */
.L_x_23:
[----:B------:R-:W-:Y:S05]  /*0720*/  BSYNC.RECONVERGENT B1 ;  /* 0x0000000000017941 */ /* 0x000fea0003800200 */
.L_x_22:
[----:B-----5:R0:W-:Y:S02]  /*0730*/  STS [R20+0x8], R5 ;  /* 0x0000080514007388 */ /* 0x0201e40000000800 */
.L_x_21:
[----:B------:R-:W-:Y:S05]  /*0740*/  BSYNC.RECONVERGENT B0 ;  /* 0x0000000000007941 */ /* 0x000fea0003800200 */
.L_x_20:
[----:B------:R-:W-:Y:S01]  /*0750*/  ISETP.NE.OR P2, PT, R12, RZ, P1 ;  /* 0x000000ff0c00720c */ /* 0x000fe20000f45670 */
[----:B------:R-:W-:-:S12]  /*0760*/  BSSY.RECONVERGENT B0, `(.L_x_24) ;  /* 0x000000f000007945 */ /* 0x000fd80003800200 */
[----:B------:R-:W-:Y:S05]  /*0770*/  @P2 BRA `(.L_x_25) ;  /* 0x0000000000342947 */ /* 0x000fea0003800000 */
[----:B0-----:R-:W-:Y:S01]  /*0780*/  VIADD R3, R14, UR4 ;  /* 0x000000040e037c36 */ /* 0x001fe20008000000 */
[----:B------:R-:W-:Y:S01]  /*0790*/  BSSY.RECONVERGENT B1, `(.L_x_26) ;  /* 0x000000a000017945 */ /* 0x000fe20003800200 */
[----:B------:R-:W-:Y:S01]  /*07a0*/  LEA R21, R21, UR5, 0x2 ;  /* 0x0000000515157c11 */ /* 0x000fe2000f8e10ff */
[----:B------:R-:W-:Y:S02]  /*07b0*/  IMAD.MOV.U32 R2, RZ, RZ, RZ ;  /* 0x000000ffff027224 */ /* 0x000fe400078e00ff */
[----:B------:R-:W-:-:S04]  /*07c0*/  ISETP.GE.AND P2, PT, R3, UR11, PT ;  /* 0x0000000b03007c0c */ /* 0x000fc8000bf46270 */
[----:B------:R-:W-:-:S13]  /*07d0*/  ISETP.LT.OR P2, PT, R10, 0x1, P2 ;  /* 0x000000010a00780c */ /* 0x000fda0001741670 */
[----:B------:R-:W-:Y:S05]  /*07e0*/  @P2 BRA `(.L_x_27) ;  /* 0x0000000000102947 */ /* 0x000fea0003800000 */
[----:B------:R-:W-:-:S04]  /*07f0*/  IMAD R3, R3, UR10, R10 ;  /* 0x0000000a03037c24 */ /* 0x000fc8000f8e020a */
[----:B------:R-:W-:-:S04]  /*0800*/  VIADD R3, R3, 0xffffffff ;  /* 0xffffffff03037836 */ /* 0x000fc80000000000 */
[----:B------:R-:W-:-:S06]  /*0810*/  IMAD.WIDE R2, R3, 0x4, R6 ;  /* 0x0000000403027825 */ /* 0x000fcc00078e0206 */
[----:B------:R0:W5:Y:S02]  /*0820*/  LDG.E R2, desc[UR8][R2.64] ;  /* 0x0000000802027981 */ /* 0x000164000c1e1900 */
.L_x_27:
[----:B------:R-:W-:Y:S05]  /*0830*/  BSYNC.RECONVERGENT B1 ;  /* 0x0000000000017941 */ /* 0x000fea0003800200 */
.L_x_26:
[----:B-----5:R0:W-:Y:S02]  /*0840*/  STS [R21], R2 ;  /* 0x0000000215007388 */ /* 0x0201e40000000800 */
.L_x_25:
[----:B------:R-:W-:Y:S05]  /*0850*/  BSYNC.RECONVERGENT B0 ;  /* 0x0000000000007941 */ /* 0x000fea0003800200 */
.L_x_24:
[----:B------:R-:W-:Y:S01]  /*0860*/  ISETP.NE.OR P1, PT, R12, R17, P1 ;  /* 0x000000110c00720c */ /* 0x000fe20000f25670 */
[----:B------:R-:W-:-:S12]  /*0870*/  BSSY.RECONVERGENT B0, `(.L_x_28) ;  /* 0x000000e000007945 */ /* 0x000fd80003800200 */
[----:B------:R-:W-:Y:S05]  /*0880*/  @P1 BRA `(.L_x_29) ;  /* 0x0000000000301947 */ /* 0x000fea0003800000 */
[----:B0-----:R-:W-:Y:S01]  /*0890*/  VIADD R5, R14, UR4 ;  /* 0x000000040e057c36 */ /* 0x001fe20008000000 */
[----:B------:R-:W-:Y:S01]  /*08a0*/  BSSY.RECONVERGENT B1, `(.L_x_30) ;  /* 0x0000009000017945 */ /* 0x000fe20003800200 */
[----:B------:R-:W-:Y:S02]  /*08b0*/  VIADD R10, R10, 0x1 ;  /* 0x000000010a0a7836 */ /* 0x000fe40000000000 */
[----:B------:R-:W-:Y:S01]  /*08c0*/  IMAD.MOV.U32 R3, RZ, RZ, RZ ;  /* 0x000000ffff037224 */ /* 0x000fe200078e00ff */
[----:B------:R-:W-:-:S04]  /*08d0*/  ISETP.GE.AND P1, PT, R5, UR11, PT ;  /* 0x0000000b05007c0c */ /* 0x000fc8000bf26270 */
[----:B------:R-:W-:-:S13]  /*08e0*/  ISETP.GE.OR P1, PT, R10, UR10, P1 ;  /* 0x0000000a0a007c0c */ /* 0x000fda0008f26670 */
[----:B------:R-:W-:Y:S05]  /*08f0*/  @P1 BRA `(.L_x_31) ;  /* 0x00000000000c1947 */ /* 0x000fea0003800000 */
[----:B------:R-:W-:-:S04]  /*0900*/  IMAD R3, R5, UR10, R10 ;  /* 0x0000000a05037c24 */ /* 0x000fc8000f8e020a */
[----:B------:R-:W-:-:S05]  /*0910*/  IMAD.WIDE R6, R3, 0x4, R6 ;  /* 0x0000000403067825 */ /* 0x000fca00078e0206 */
[----:B------:R0:W5:Y:S02]  /*0920*/  LDG.E R3, desc[UR8][R6.64] ;  /* 0x0000000806037981 */ /* 0x000164000c1e1900 */
.L_x_31:
[----:B------:R-:W-:Y:S05]  /*0930*/  BSYNC.RECONVERGENT B1 ;  /* 0x0000000000017941 */ /* 0x000fea0003800200 */
.L_x_30:
[----:B-----5:R0:W-:Y:S02]  /*0940*/  STS [R18+0x8], R3 ;  /* 0x0000080312007388 */ /* 0x0201e40000000800 */
.L_x_29:
[----:B------:R-:W-:Y:S05]  /*0950*/  BSYNC.RECONVERGENT B0 ;  /* 0x0000000000007941 */ /* 0x000fea0003800200 */
.L_x_28:
[----:B------:R-:W-:Y:S06]  /*0960*/  BAR.SYNC.DEFER_BLOCKING 0x0 ;  /* 0x0000000000007b1d */ /* 0x000fec0000010000 */
[----:B------:R-:W-:Y:S05]  /*0970*/  @!P0 EXIT ;  /* 0x000000000000894d */ /* 0x000fea0003800000 */
[----:B------:R-:W5:Y:S01]  /*0980*/  LDS R10, [R0+0x4] ;  /* 0x00000400000a7984 */ /* 0x000f620000000800 */
[----:B------:R-:W-:Y:S03]  /*0990*/  BSSY.RECONVERGENT B0, `(.L_x_32) ;  /* 0x0000016000007945 */ /* 0x000fe60003800200 */
[----:B0-----:R-:W-:Y:S04]  /*09a0*/  LDS R2, [R4] ;  /* 0x0000000004027984 */ /* 0x001fe80000000800 */
[----:B------:R-:W-:Y:S04]  /*09b0*/  LDS R3, [R4+0x4] ;  /* 0x0000040004037984 */ /* 0x000fe80000000800 */
[----:B------:R-:W0:Y:S04]  /*09c0*/  LDS R5, [R4+0x8] ;  /* 0x0000080004057984 */ /* 0x000e280000000800 */
[----:B------:R-:W-:Y:S04]  /*09d0*/  LDS R7, [R0] ;  /* 0x0000000000077984 */ /* 0x000fe80000000800 */
[----:B------:R-:W2:Y:S04]  /*09e0*/  LDS R6, [R0+0x8] ;  /* 0x0000080000067984 */ /* 0x000ea80000000800 */
[----:B-1--4-:R-:W-:Y:S04]  /*09f0*/  LDS R9, [R18] ;  /* 0x0000000012097984 */ /* 0x012fe80000000800 */
[----:B---3--:R-:W1:Y:S04]  /*0a00*/  LDS R8, [R18+0x4] ;  /* 0x0000040012087984 */ /* 0x008e680000000800 */
[----:B------:R-:W3:Y:S01]  /*0a10*/  LDS R13, [R18+0x8] ;  /* 0x00000800120d7984 */ /* 0x000ee20000000800 */
[----:B-----5:R-:W-:-:S02]  /*0a20*/  ISETP.NE.AND P0, PT, R10, RZ, PT ;  /* 0x000000ff0a00720c */ /* 0x020fc40003f05270 */
[----:B0-----:R-:W-:-:S04]  /*0a30*/  IADD3 R2, PT, PT, R5, R3, R2 ;  /* 0x0000000305027210 */ /* 0x001fc80007ffe002 */
[----:B--2---:R-:W-:-:S04]  /*0a40*/  IADD3 R2, PT, PT, R6, R2, R7 ;  /* 0x0000000206027210 */ /* 0x004fc80007ffe007 */
[----:B-1----:R-:W-:-:S05]  /*0a50*/  IADD3 R2, PT, PT, R8, R2, R9 ;  /* 0x0000000208027210 */ /* 0x002fca0007ffe009 */
[----:B---3--:R-:W-:Y:S01]  /*0a60*/  IMAD.IADD R2, R2, 0x1, R13 ;  /* 0x0000000102027824 */ /* 0x008fe200078e020d */
[----:B------:R-:W-:Y:S06]  /*0a70*/  @!P0 BRA `(.L_x_33) ;  /* 0x0000000000188947 */ /* 0x000fec0003800000 */
[----:B------:R-:W-:Y:S02]  /*0a80*/  ISETP.NE.AND P1, PT, R10, 0x1, PT ;  /* 0x000000010a00780c */ /* 0x000fe40003f25270 */
[----:B------:R-:W-:-:S11]  /*0a90*/  PLOP3.LUT P0, PT, PT, PT, PT, 0x8, 0x80 ;  /* 0x000000000080781c */ /* 0x000fd60003f0e170 */
[----:B------:R-:W-:Y:S05]  /*0aa0*/  @P1 BRA `(.L_x_34) ;  /* 0x0000000000101947 */ /* 0x000fea0003800000 */
[----:B------:R-:W-:-:S04]  /*0ab0*/  LOP3.LUT R2, R2, 0xfffffffe, RZ, 0xc0, !PT ;  /* 0xfffffffe02027812 */ /* 0x000fc800078ec0ff */
[----:B------:R-:W-:Y:S01]  /*0ac0*/  ISETP.EQ.AND P0, PT, R2, 0x2, PT ;  /* 0x000000020200780c */ /* 0x000fe20003f02270 */
[----:B------:R-:W-:-:S12]  /*0ad0*/  BRA `(.L_x_34) ;  /* 0x0000000000047947 */ /* 0x000fd80003800000 */
.L_x_33:
[----:B------:R-:W-:-:S13]  /*0ae0*/  ISETP.EQ.AND P0, PT, R2, 0x3, PT ;  /* 0x000000030200780c */ /* 0x000fda0003f02270 */
.L_x_34:
[----:B------:R-:W-:Y:S05]  /*0af0*/  BSYNC.RECONVERGENT B0 ;  /* 0x0000000000007941 */ /* 0x000fea0003800200 */
.L_x_32:
[----:B------:R-:W0:Y:S01]  /*0b00*/  LDC.64 R2, c[0x0][0x388] ;  /* 0x0000e200ff027b82 */ /* 0x000e220000000a00 */
[----:B------:R-:W-:Y:S01]  /*0b10*/  SEL R5, RZ, 0x1, !P0 ;  /* 0x00000001ff057807 */ /* 0x000fe20004000000 */
[----:B0-----:R-:W-:-:S05]  /*0b20*/  IMAD.WIDE R2, R11, 0x4, R2 ;  /* 0x000000040b027825 */ /* 0x001fca00078e0202 */
[----:B------:R-:W-:Y:S01]  /*0b30*/  STG.E desc[UR8][R2.64], R5 ;  /* 0x0000000502007986 */ /* 0x000fe2000c101908 */
[----:B------:R-:W-:Y:S05]  /*0b40*/  EXIT ;  /* 0x000000000000794d */ /* 0x000fea0003800000 */
.L_x_35:
[----:B------:R-:W-:-:S00]  /*0b50*/  BRA `(.L_x_35) ;  /* 0xfffffffc00fc7947 */ /* 0x000fc0000383ffff */
[----:B------:R-:W-:-:S00]  /*0b60*/  NOP ;  /* 0x0000000000007918 */ /* 0x000fc00000000000 */
        /* <DEDUP_REMOVED lines=9> */
.L_x_36:


//--------------------- .nv.shared._Z19Game_of_life_kernelPKiPiii --------------------------
	.section	.nv.shared._Z19Game_of_life_kernelPKiPiii,"aw",@nobits
	.sectionflags	@""
	.align	16
	.zero		1024


//--------------------- .nv.shared.reserved.0     --------------------------
	.section	.nv.shared.reserved.0,"aw",@nobits
	.weak		__nv_reservedSMEM_offset_0_alias
	.size		__nv_reservedSMEM_offset_0_alias, 0, 64
	.other		__nv_reservedSMEM_offset_0_alias,@"STO_CUDA_RESERVED_SHARED STV_DEFAULT"
__nv_reservedSMEM_offset_0_alias:
	.zero		0
	.zero		64


//--------------------- .nv.constant0._Z19Game_of_life_kernelPKiPiii --------------------------
	.section	.nv.constant0._Z19Game_of_life_kernelPKiPiii,"a",@progbits
	.sectionflags	@""
	.align	4
.nv.constant0._Z19Game_of_life_kernelPKiPiii:
	.zero		920


//--------------------- SYMBOLS --------------------------

	.type		.nv.reservedSmem.offset0,@object
	.size		.nv.reservedSmem.offset0,0x4
	.type		.nv.reservedSmem.cap,@object
	.size		.nv.reservedSmem.cap,0x4
